//
// Generated by NVIDIA NVVM Compiler
//
// Compiler Build ID: CL-36424714
// Cuda compilation tools, release 13.0, V13.0.88
// Based on NVVM 20.0.0
//

.version 9.0
.target sm_100
.address_size 64

	// .globl	_Z8square_xPfS_

.visible .entry _Z8square_xPfS_(
	.param .u64 .ptr .align 1 _Z8square_xPfS__param_0,
	.param .u64 .ptr .align 1 _Z8square_xPfS__param_1
)
{
	.reg .b32 	%r<2>;
	.reg .b32 	%f<3>;
	.reg .b64 	%rd<8>;

	ld.param.u64 	%rd1, [_Z8square_xPfS__param_0];
	ld.param.u64 	%rd2, [_Z8square_xPfS__param_1];
	cvta.to.global.u64 	%rd3, %rd2;
	cvta.to.global.u64 	%rd4, %rd1;
	mov.u32 	%r1, %tid.x;
	mul.wide.u32 	%rd5, %r1, 4;
	add.s64 	%rd6, %rd4, %rd5;
	ld.global.f32 	%f1, [%rd6];
	mul.f32 	%f2, %f1, %f1;
	add.s64 	%rd7, %rd3, %rd5;
	st.global.f32 	[%rd7], %f2;
	ret;

}


// ===== COMPILED SASS (sm_100) =====

	.target	sm_100

	.elftype	@"ET_EXEC"


//--------------------- .note.nv.tkinfo           --------------------------
	.section	.note.nv.tkinfo,"",@"SHT_NOTE"
	.sectionflags	@"SHF_NOTE_NV_TKINFO"
	.tkinfo
        /*0018*/ 	.word	0x00000002
        /*0030*/ 	.string	""
        /*0030*/ 	.string	"ptxas"
        /*0030*/ 	.string	"Cuda compilation tools, release 13.0, V13.0.88"
        /*0030*/ 	.string	"Build cuda_13.0.r13.0/compiler.36424714_0"
        /*0030*/ 	.string	"-arch sm_100 -m 64 "



//--------------------- .note.nv.cuinfo           --------------------------
	.section	.note.nv.cuinfo,"",@"SHT_NOTE"
	.sectionflags	@"SHF_NOTE_NV_CUINFO"
        /*0018*/ 	.short	0x0002
        /*001a*/ 	.short	0x0064
        /*001c*/ 	.short	0x0082
	.zero		2


//--------------------- .nv.info                  --------------------------
	.section	.nv.info,"",@"SHT_CUDA_INFO"
	.align	4


	//----- nvinfo : EIATTR_REGCOUNT
	.align		4
        /*0000*/ 	.byte	0x04, 0x2f
        /*0002*/ 	.short	(.L_1 - .L_0)
	.align		4
.L_0:
        /*0004*/ 	.word	index@(_Z8square_xPfS_)
        /*0008*/ 	.word	0x0000000a


	//----- nvinfo : EIATTR_FRAME_SIZE
	.align		4
.L_1:
        /*000c*/ 	.byte	0x04, 0x11
        /*000e*/ 	.short	(.L_3 - .L_2)
	.align		4
.L_2:
        /*0010*/ 	.word	index@(_Z8square_xPfS_)
        /*0014*/ 	.word	0x00000000


	//----- nvinfo : EIATTR_MIN_STACK_SIZE
	.align		4
.L_3:
        /*0018*/ 	.byte	0x04, 0x12
        /*001a*/ 	.short	(.L_5 - .L_4)
	.align		4
.L_4:
        /*001c*/ 	.word	index@(_Z8square_xPfS_)
        /*0020*/ 	.word	0x00000000
.L_5:


//--------------------- .nv.compat                --------------------------
	.section	.nv.compat,"",@"SHT_CUDA_COMPAT_INFO"
	.align	4
        /*0000*/ 	.byte	0x02, 0x09, 0x00, 0x00, 0x02, 0x02, 0x01, 0x00, 0x02, 0x05, 0x05, 0x00, 0x03, 0x07, 0x01, 0x01
        /*0010*/ 	.byte	0x02, 0x03, 0x00, 0x00, 0x02, 0x06, 0x01, 0x00, 0x04, 0x0b, 0x08, 0x00, 0x09, 0x00, 0x00, 0x00
        /*0020*/ 	.byte	0x00, 0x00, 0x00, 0x00


//--------------------- .nv.info._Z8square_xPfS_  --------------------------
	.section	.nv.info._Z8square_xPfS_,"",@"SHT_CUDA_INFO"
	.sectionflags	@""
	.align	4


	//----- nvinfo : EIATTR_CUDA_API_VERSION
	.align		4
        /*0000*/ 	.byte	0x04, 0x37
        /*0002*/ 	.short	(.L_7 - .L_6)
.L_6:
        /*0004*/ 	.word	0x00000082


	//----- nvinfo : EIATTR_KPARAM_INFO
	.align		4
.L_7:
        /*0008*/ 	.byte	0x04, 0x17
        /*000a*/ 	.short	(.L_9 - .L_8)
.L_8:
        /*000c*/ 	.word	0x00000000
        /*0010*/ 	.short	0x0001
        /*0012*/ 	.short	0x0008
        /*0014*/ 	.byte	0x00, 0xf5, 0x21, 0x00


	//----- nvinfo : EIATTR_KPARAM_INFO
	.align		4
.L_9:
        /*0018*/ 	.byte	0x04, 0x17
        /*001a*/ 	.short	(.L_11 - .L_10)
.L_10:
        /*001c*/ 	.word	0x00000000
        /*0020*/ 	.short	0x0000
        /*0022*/ 	.short	0x0000
        /*0024*/ 	.byte	0x00, 0xf5, 0x21, 0x00


	//----- nvinfo : EIATTR_SPARSE_MMA_MASK
	.align		4
.L_11:
        /*0028*/ 	.byte	0x03, 0x50
        /*002a*/ 	.short	0x0000


	//----- nvinfo : EIATTR_MAXREG_COUNT
	.align		4
        /*002c*/ 	.byte	0x03, 0x1b
        /*002e*/ 	.short	0x00ff


	//----- nvinfo : EIATTR_MERCURY_ISA_VERSION
	.align		4
        /*0030*/ 	.byte	0x03, 0x5f
        /*0032*/ 	.short	0x0101


	//----- nvinfo : EIATTR_VRC_CTA_INIT_COUNT
	.align		4
        /*0034*/ 	.byte	0x02, 0x4a
	.zero		1
	.zero		1


	//----- nvinfo : EIATTR_EXIT_INSTR_OFFSETS
	.align		4
        /*0038*/ 	.byte	0x04, 0x1c
        /*003a*/ 	.short	(.L_13 - .L_12)


	//   ....[0]....
.L_12:
        /*003c*/ 	.word	0x000000a0


	//----- nvinfo : EIATTR_CBANK_PARAM_SIZE
	.align		4
.L_13:
        /*0040*/ 	.byte	0x03, 0x19
        /*0042*/ 	.short	0x0010


	//----- nvinfo : EIATTR_PARAM_CBANK
	.align		4
        /*0044*/ 	.byte	0x04, 0x0a
        /*0046*/ 	.short	(.L_15 - .L_14)
	.align		4
.L_14:
        /*0048*/ 	.word	index@(.nv.constant0._Z8square_xPfS_)
        /*004c*/ 	.short	0x0380
        /*004e*/ 	.short	0x0010


	//----- nvinfo : EIATTR_SW_WAR
	.align		4
.L_15:
        /*0050*/ 	.byte	0x04, 0x36
        /*0052*/ 	.short	(.L_17 - .L_16)
.L_16:
        /*0054*/ 	.word	0x00000008
.L_17:


//--------------------- .nv.callgraph             --------------------------
	.section	.nv.callgraph,"",@"SHT_CUDA_CALLGRAPH"
	.align	4
	.sectionentsize	8
	.align		4
        /*0000*/ 	.word	0x00000000
	.align		4
        /*0004*/ 	.word	0xffffffff
	.align		4
        /*0008*/ 	.word	0x00000000
	.align		4
        /*000c*/ 	.word	0xfffffffe
	.align		4
        /*0010*/ 	.word	0x00000000
	.align		4
        /*0014*/ 	.word	0xfffffffd
	.align		4
        /*0018*/ 	.word	0x00000000
	.align		4
        /*001c*/ 	.word	0xfffffffc


//--------------------- .text._Z8square_xPfS_     --------------------------
	.section	.text._Z8square_xPfS_,"ax",@progbits
	.align	128
        .global         _Z8square_xPfS_
        .type           _Z8square_xPfS_,@function
        .size           _Z8square_xPfS_,(.L_x_1 - _Z8square_xPfS_)
        .other          _Z8square_xPfS_,@"STO_CUDA_ENTRY STV_DEFAULT"
_Z8square_xPfS_:
.text._Z8square_xPfS_:
[----:B------:R-:W-:Y:S01]  /*0000*/  LDC R1, c[0x0][0x37c] ;  /* 0x0000df00ff017b82 */ /* 0x000fe20000000800 */
[----:B------:R-:W0:Y:S07]  /*0010*/  S2R R7, SR_TID.X ;  /* 0x0000000000077919 */ /* 0x000e2e0000002100 */
[----:B------:R-:W0:Y:S01]  /*0020*/  LDC.64 R2, c[0x0][0x380] ;  /* 0x0000e000ff027b82 */ /* 0x000e220000000a00 */
[----:B------:R-:W1:Y:S07]  /*0030*/  LDCU.64 UR4, c[0x0][0x358] ;  /* 0x00006b00ff0477ac */ /* 0x000e6e0008000a00 */
[----:B------:R-:W2:Y:S01]  /*0040*/  LDC.64 R4, c[0x0][0x388] ;  /* 0x0000e200ff047b82 */ /* 0x000ea20000000a00 */
[----:B0-----:R-:W-:-:S06]  /*0050*/  IMAD.WIDE.U32 R2, R7, 0x4, R2 ;  /* 0x0000000407027825 */ /* 0x001fcc00078e0002 */
[----:B-1----:R-:W3:Y:S01]  /*0060*/  LDG.E R2, desc[UR4][R2.64] ;  /* 0x0000000402027981 */ /* 0x002ee2000c1e1900 */
[----:B--2---:R-:W-:-:S04]  /*0070*/  IMAD.WIDE.U32 R4, R7, 0x4, R4 ;  /* 0x0000000407047825 */ /* 0x004fc800078e0004 */
[----:B---3--:R-:W-:-:S05]  /*0080*/  FMUL R7, R2, R2 ;  /* 0x0000000202077220 */ /* 0x008fca0000400000 */
[----:B------:R-:W-:Y:S01]  /*0090*/  STG.E desc[UR4][R4.64], R7 ;  /* 0x0000000704007986 */ /* 0x000fe2000c101904 */
[----:B------:R-:W-:Y:S05]  /*00a0*/  EXIT ;  /* 0x000000000000794d */ /* 0x000fea0003800000 */
.L_x_0:
[----:B------:R-:W-:-:S00]  /*00b0*/  BRA `(.L_x_0) ;  /* 0xfffffffc00fc7947 */ /* 0x000fc0000383ffff */
[----:B------:R-:W-:-:S00]  /*00c0*/  NOP ;  /* 0x0000000000007918 */ /* 0x000fc00000000000 */
        /* <DEDUP_REMOVED lines=11> */
.L_x_1:


//--------------------- .nv.shared.reserved.0     --------------------------
	.section	.nv.shared.reserved.0,"aw",@nobits
	.weak		__nv_reservedSMEM_offset_0_alias
	.size		__nv_reservedSMEM_offset_0_alias, 0, 64
	.other		__nv_reservedSMEM_offset_0_alias,@"STO_CUDA_RESERVED_SHARED STV_DEFAULT"
__nv_reservedSMEM_offset_0_alias:
	.zero		0
	.zero		64


//--------------------- .nv.constant0._Z8square_xPfS_ --------------------------
	.section	.nv.constant0._Z8square_xPfS_,"a",@progbits
	.sectionflags	@""
	.align	4
.nv.constant0._Z8square_xPfS_:
	.zero		912


//--------------------- SYMBOLS --------------------------

	.type		.nv.reservedSmem.offset0,@object
	.size		.nv.reservedSmem.offset0,0x4
